	.headerflags	@"EF_CUDA_TEXMODE_UNIFIED EF_CUDA_64BIT_ADDRESS EF_CUDA_ACCELERATORS EF_CUDA_SM90 EF_CUDA_VIRTUAL_SM(EF_CUDA_SM90)"
	.elftype	@"ET_EXEC"


//--------------------- .nv.info                  --------------------------
	.section	.nv.info,"",@"SHT_CUDA_INFO"
	.align	4


	//----- nvinfo : EIATTR_REGCOUNT
	.align		4
        /*0000*/ 	.byte	0x04, 0x2f
        /*0002*/ 	.short	(.L_3 - .L_2)
	.align		4
.L_2:
        /*0004*/ 	.word	index@(triton_poi_fused__native_batch_norm_legit_no_training_convolution_relu_threshold_backward_14)
        /*0008*/ 	.word	0x0000001a


	//----- nvinfo : EIATTR_MIN_STACK_SIZE
	.align		4
.L_3:
        /*000c*/ 	.byte	0x04, 0x12
        /*000e*/ 	.short	(.L_5 - .L_4)
	.align		4
.L_4:
        /*0010*/ 	.word	index@(triton_poi_fused__native_batch_norm_legit_no_training_convolution_relu_threshold_backward_14)
        /*0014*/ 	.word	0x00000000


	//----- nvinfo : EIATTR_FRAME_SIZE
	.align		4
.L_5:
        /*0018*/ 	.byte	0x04, 0x11
        /*001a*/ 	.short	(.L_7 - .L_6)
	.align		4
.L_6:
        /*001c*/ 	.word	index@(triton_poi_fused__native_batch_norm_legit_no_training_convolution_relu_threshold_backward_14)
        /*0020*/ 	.word	0x00000000


	//----- nvinfo : EIATTR_MIN_STACK_SIZE
	.align		4
.L_7:
        /*0024*/ 	.byte	0x04, 0x12
        /*0026*/ 	.short	(.L_9 - .L_8)
	.align		4
.L_8:
        /*0028*/ 	.word	index@(triton_poi_fused__native_batch_norm_legit_no_training_convolution_relu_threshold_backward_14)
        /*002c*/ 	.word	0x00000000
.L_9:


//--------------------- .nv.info.triton_poi_fused__native_batch_norm_legit_no_training_convolution_relu_threshold_backward_14 --------------------------
	.section	.nv.info.triton_poi_fused__native_batch_norm_legit_no_training_convolution_relu_threshold_backward_14,"",@"SHT_CUDA_INFO"
	.sectionflags	@""
	.align	4


	//----- nvinfo : EIATTR_CUDA_API_VERSION
	.align		4
        /*0000*/ 	.byte	0x04, 0x37
        /*0002*/ 	.short	(.L_11 - .L_10)
.L_10:
        /*0004*/ 	.word	0x0000007c


	//----- nvinfo : EIATTR_KPARAM_INFO
	.align		4
.L_11:
        /*0008*/ 	.byte	0x04, 0x17
        /*000a*/ 	.short	(.L_13 - .L_12)
.L_12:
        /*000c*/ 	.word	0x00000000
        /*0010*/ 	.short	0x0008
        /*0012*/ 	.short	0x0040
        /*0014*/ 	.byte	0x00, 0xf0, 0x11, 0x00


	//----- nvinfo : EIATTR_KPARAM_INFO
	.align		4
.L_13:
        /*0018*/ 	.byte	0x04, 0x17
        /*001a*/ 	.short	(.L_15 - .L_14)
.L_14:
        /*001c*/ 	.word	0x00000000
        /*0020*/ 	.short	0x0007
        /*0022*/ 	.short	0x0038
        /*0024*/ 	.byte	0x00, 0xf4, 0x21, 0x00


	//----- nvinfo : EIATTR_KPARAM_INFO
	.align		4
.L_15:
        /*0028*/ 	.byte	0x04, 0x17
        /*002a*/ 	.short	(.L_17 - .L_16)
.L_16:
        /*002c*/ 	.word	0x00000000
        /*0030*/ 	.short	0x0006
        /*0032*/ 	.short	0x0030
        /*0034*/ 	.byte	0x00, 0xf4, 0x21, 0x00


	//----- nvinfo : EIATTR_KPARAM_INFO
	.align		4
.L_17:
        /*0038*/ 	.byte	0x04, 0x17
        /*003a*/ 	.short	(.L_19 - .L_18)
.L_18:
        /*003c*/ 	.word	0x00000000
        /*0040*/ 	.short	0x0005
        /*0042*/ 	.short	0x0028
        /*0044*/ 	.byte	0x00, 0xf4, 0x21, 0x00


	//----- nvinfo : EIATTR_KPARAM_INFO
	.align		4
.L_19:
        /*0048*/ 	.byte	0x04, 0x17
        /*004a*/ 	.short	(.L_21 - .L_20)
.L_20:
        /*004c*/ 	.word	0x00000000
        /*0050*/ 	.short	0x0004
        /*0052*/ 	.short	0x0020
        /*0054*/ 	.byte	0x00, 0xf4, 0x21, 0x00


	//----- nvinfo : EIATTR_KPARAM_INFO
	.align		4
.L_21:
        /*0058*/ 	.byte	0x04, 0x17
        /*005a*/ 	.short	(.L_23 - .L_22)
.L_22:
        /*005c*/ 	.word	0x00000000
        /*0060*/ 	.short	0x0003
        /*0062*/ 	.short	0x0018
        /*0064*/ 	.byte	0x00, 0xf4, 0x21, 0x00


	//----- nvinfo : EIATTR_KPARAM_INFO
	.align		4
.L_23:
        /*0068*/ 	.byte	0x04, 0x17
        /*006a*/ 	.short	(.L_25 - .L_24)
.L_24:
        /*006c*/ 	.word	0x00000000
        /*0070*/ 	.short	0x0002
        /*0072*/ 	.short	0x0010
        /*0074*/ 	.byte	0x00, 0xf4, 0x21, 0x00


	//----- nvinfo : EIATTR_KPARAM_INFO
	.align		4
.L_25:
        /*0078*/ 	.byte	0x04, 0x17
        /*007a*/ 	.short	(.L_27 - .L_26)
.L_26:
        /*007c*/ 	.word	0x00000000
        /*0080*/ 	.short	0x0001
        /*0082*/ 	.short	0x0008
        /*0084*/ 	.byte	0x00, 0xf4, 0x21, 0x00


	//----- nvinfo : EIATTR_KPARAM_INFO
	.align		4
.L_27:
        /*0088*/ 	.byte	0x04, 0x17
        /*008a*/ 	.short	(.L_29 - .L_28)
.L_28:
        /*008c*/ 	.word	0x00000000
        /*0090*/ 	.short	0x0000
        /*0092*/ 	.short	0x0000
        /*0094*/ 	.byte	0x00, 0xf4, 0x21, 0x00


	//----- nvinfo : EIATTR_SPARSE_MMA_MASK
	.align		4
.L_29:
        /*0098*/ 	.byte	0x03, 0x50
        /*009a*/ 	.short	0x0000


	//----- nvinfo : EIATTR_MAXREG_COUNT
	.align		4
        /*009c*/ 	.byte	0x03, 0x1b
        /*009e*/ 	.short	0x00ff


	//----- nvinfo : EIATTR_EXIT_INSTR_OFFSETS
	.align		4
        /*00a0*/ 	.byte	0x04, 0x1c
        /*00a2*/ 	.short	(.L_31 - .L_30)


	//   ....[0]....
.L_30:
        /*00a4*/ 	.word	0x00000520


	//   ....[1]....
        /*00a8*/ 	.word	0x00000540


	//----- nvinfo : EIATTR_REQNTID
	.align		4
.L_31:
        /*00ac*/ 	.byte	0x04, 0x10
        /*00ae*/ 	.short	(.L_33 - .L_32)
.L_32:
        /*00b0*/ 	.word	0x00000080
        /*00b4*/ 	.word	0x00000001
        /*00b8*/ 	.word	0x00000001


	//----- nvinfo : EIATTR_CBANK_PARAM_SIZE
	.align		4
.L_33:
        /*00bc*/ 	.byte	0x03, 0x19
        /*00be*/ 	.short	0x0044


	//----- nvinfo : EIATTR_PARAM_CBANK
	.align		4
        /*00c0*/ 	.byte	0x04, 0x0a
        /*00c2*/ 	.short	(.L_35 - .L_34)
	.align		4
.L_34:
        /*00c4*/ 	.word	index@(.nv.constant0.triton_poi_fused__native_batch_norm_legit_no_training_convolution_relu_threshold_backward_14)
        /*00c8*/ 	.short	0x0210
        /*00ca*/ 	.short	0x0044


	//----- nvinfo : EIATTR_SW_WAR
	.align		4
.L_35:
        /*00cc*/ 	.byte	0x04, 0x36
        /*00ce*/ 	.short	(.L_37 - .L_36)
.L_36:
        /*00d0*/ 	.word	0x00000008
.L_37:


//--------------------- .nv.callgraph             --------------------------
	.section	.nv.callgraph,"",@"SHT_CUDA_CALLGRAPH"
	.align	4
	.sectionentsize	8
	.align		4
        /*0000*/ 	.word	0x00000000
	.align		4
        /*0004*/ 	.word	0xffffffff
	.align		4
        /*0008*/ 	.word	0x00000000
	.align		4
        /*000c*/ 	.word	0xfffffffe
	.align		4
        /*0010*/ 	.word	0x00000000
	.align		4
        /*0014*/ 	.word	0xfffffffd
	.align		4
        /*0018*/ 	.word	0x00000000
	.align		4
        /*001c*/ 	.word	0xfffffffc


//--------------------- .nv.constant4             --------------------------
	.section	.nv.constant4,"a",@progbits
	.align	8
	.align		8
.nv.constant4:
        /*0000*/ 	.dword	_$_str
	.align		8
        /*0008*/ 	.dword	_$_str_$_2


//--------------------- .text.triton_poi_fused__native_batch_norm_legit_no_training_convolution_relu_threshold_backward_14 --------------------------
	.section	.text.triton_poi_fused__native_batch_norm_legit_no_training_convolution_relu_threshold_backward_14,"ax",@progbits
	.align	128
        .global         triton_poi_fused__native_batch_norm_legit_no_training_convolution_relu_threshold_backward_14
        .type           triton_poi_fused__native_batch_norm_legit_no_training_convolution_relu_threshold_backward_14,@function
        .size           triton_poi_fused__native_batch_norm_legit_no_training_convolution_relu_threshold_backward_14,(.L_x_1 - triton_poi_fused__native_batch_norm_legit_no_training_convolution_relu_threshold_backward_14)
        .other          triton_poi_fused__native_batch_norm_legit_no_training_convolution_relu_threshold_backward_14,@"STO_CUDA_ENTRY STV_DEFAULT"
triton_poi_fused__native_batch_norm_legit_no_training_convolution_relu_threshold_backward_14:
.text.triton_poi_fused__native_batch_norm_legit_no_training_convolution_relu_threshold_backward_14:
[----:B------:R-:W0:Y:S01]  /*0000*/  LDC R1, c[0x0][0x28] ;  /* 0x00000a00ff017b82 */ /* 0x000e220000000800 */
[----:B------:R-:W1:Y:S07]  /*0010*/  S2R R0, SR_TID.X ;  /* 0x0000000000007919 */ /* 0x000e6e0000002100 */
[----:B------:R-:W2:Y:S01]  /*0020*/  LDC.64 R2, c[0x0][0x228] ;  /* 0x00008a00ff027b82 */ /* 0x000ea20000000a00 */
[----:B------:R-:W-:Y:S01]  /*0030*/  ULDC.64 UR4, c[0x0][0x208] ;  /* 0x0000820000047ab9 */ /* 0x000fe20000000a00 */
[----:B------:R-:W3:Y:S06]  /*0040*/  S2R R7, SR_CTAID.X ;  /* 0x0000000000077919 */ /* 0x000eec0000002500 */
[----:B------:R-:W4:Y:S08]  /*0050*/  LDC.64 R16, c[0x0][0x218] ;  /* 0x00008600ff107b82 */ /* 0x000f300000000a00 */
[----:B------:R-:W5:Y:S08]  /*0060*/  LDC.64 R18, c[0x0][0x220] ;  /* 0x00008800ff127b82 */ /* 0x000f700000000a00 */
[----:B------:R-:W5:Y:S08]  /*0070*/  LDC.64 R20, c[0x0][0x230] ;  /* 0x00008c00ff147b82 */ /* 0x000f700000000a00 */
[----:B------:R-:W5:Y:S01]  /*0080*/  LDC.64 R14, c[0x0][0x238] ;  /* 0x00008e00ff0e7b82 */ /* 0x000f620000000a00 */
[----:B-1----:R-:W-:Y:S01]  /*0090*/  IMAD.SHL.U32 R0, R0, 0x2, RZ ;  /* 0x0000000200007824 */ /* 0x002fe200078e00ff */
[----:B------:R-:W-:-:S02]  /*00a0*/  CS2R R8, SRZ ;  /* 0x0000000000087805 */ /* 0x000fc4000001ff00 */
[----:B---3--:R-:W-:Y:S02]  /*00b0*/  SHF.R.S32.HI R5, RZ, 0x17, R7 ;  /* 0x00000017ff057819 */ /* 0x008fe40000011407 */
[----:B------:R-:W-:Y:S01]  /*00c0*/  CS2R R10, SRZ ;  /* 0x00000000000a7805 */ /* 0x000fe2000001ff00 */
[----:B------:R-:W-:Y:S01]  /*00d0*/  ULDC.64 UR6, c[0x0][0x248] ;  /* 0x0000920000067ab9 */ /* 0x000fe20000000a00 */
[----:B------:R-:W-:Y:S02]  /*00e0*/  LOP3.LUT R0, R0, 0xfe, RZ, 0xc0, !PT ;  /* 0x000000fe00007812 */ /* 0x000fe400078ec0ff */
[----:B------:R-:W-:-:S03]  /*00f0*/  SGXT R5, R5, 0x1 ;  /* 0x000000010505781a */ /* 0x000fc60000000200 */
[----:B------:R-:W-:Y:S01]  /*0100*/  IMAD R0, R7, 0x100, R0 ;  /* 0x0000010007007824 */ /* 0x000fe200078e0200 */
[----:B------:R-:W-:-:S04]  /*0110*/  CS2R R6, SRZ ;  /* 0x0000000000067805 */ /* 0x000fc8000001ff00 */
[----:B------:R-:W-:Y:S02]  /*0120*/  LEA.HI R5, R5, R0, RZ, 0x7 ;  /* 0x0000000005057211 */ /* 0x000fe400078f38ff */
[----:B------:R-:W-:Y:S02]  /*0130*/  ISETP.GE.AND P0, PT, R0, 0x200, PT ;  /* 0x000002000000780c */ /* 0x000fe40003f06270 */
[----:B------:R-:W-:-:S04]  /*0140*/  LOP3.LUT R5, R5, 0xffffff80, RZ, 0xc0, !PT ;  /* 0xffffff8005057812 */ /* 0x000fc800078ec0ff */
[----:B------:R-:W-:Y:S02]  /*0150*/  IADD3 R12, R0, -R5, RZ ;  /* 0x80000005000c7210 */ /* 0x000fe40007ffe0ff */
[----:B------:R-:W1:Y:S03]  /*0160*/  LDC.64 R4, c[0x0][0x210] ;  /* 0x00008400ff047b82 */ /* 0x000e660000000a00 */
[----:B--2---:R-:W-:-:S05]  /*0170*/  IMAD.WIDE R2, R12, 0x4, R2 ;  /* 0x000000040c027825 */ /* 0x004fca00078e0202 */
[----:B------:R2:W3:Y:S01]  /*0180*/  @!P0 LDG.E.EL.64 R6, desc[UR4][R2.64] ;  /* 0x0000000402068981 */ /* 0x0004e2000c2e1b00 */
[----:B----4-:R-:W-:-:S04]  /*0190*/  IMAD.WIDE R16, R12, 0x4, R16 ;  /* 0x000000040c107825 */ /* 0x010fc800078e0210 */
[----:B-----5:R-:W-:Y:S01]  /*01a0*/  IMAD.WIDE R18, R12, 0x4, R18 ;  /* 0x000000040c127825 */ /* 0x020fe200078e0212 */
[----:B------:R4:W5:Y:S01]  /*01b0*/  @!P0 LDG.E.EL.64 R8, desc[UR4][R16.64] ;  /* 0x0000000410088981 */ /* 0x000962000c2e1b00 */
[----:B--2---:R-:W-:Y:S02]  /*01c0*/  CS2R R2, SRZ ;  /* 0x0000000000027805 */ /* 0x004fe4000001ff00 */
[----:B-1----:R-:W-:-:S04]  /*01d0*/  IMAD.WIDE R4, R0, 0x4, R4 ;  /* 0x0000000400047825 */ /* 0x002fc800078e0204 */
[----:B------:R1:W2:Y:S04]  /*01e0*/  @!P0 LDG.E.EL.64 R2, desc[UR4][R18.64] ;  /* 0x0000000412028981 */ /* 0x0002a8000c2e1b00 */
[----:B------:R-:W5:Y:S01]  /*01f0*/  @!P0 LDG.E.64 R10, desc[UR4][R4.64] ;  /* 0x00000004040a8981 */ /* 0x000f62000c1e1b00 */
[----:B0-----:R-:W-:-:S04]  /*0200*/  IMAD.WIDE R20, R12, 0x4, R20 ;  /* 0x000000040c147825 */ /* 0x001fc800078e0214 */
[----:B------:R-:W-:Y:S01]  /*0210*/  IMAD.WIDE R22, R12, 0x4, R14 ;  /* 0x000000040c167825 */ /* 0x000fe200078e020e */
[----:B------:R-:W-:Y:S02]  /*0220*/  CS2R R12, SRZ ;  /* 0x00000000000c7805 */ /* 0x000fe4000001ff00 */
[----:B------:R-:W-:-:S04]  /*0230*/  CS2R R14, SRZ ;  /* 0x00000000000e7805 */ /* 0x000fc8000001ff00 */
[----:B------:R-:W2:Y:S04]  /*0240*/  @!P0 LDG.E.EL.64 R12, desc[UR4][R20.64] ;  /* 0x00000004140c8981 */ /* 0x000ea8000c2e1b00 */
[----:B------:R-:W2:Y:S01]  /*0250*/  @!P0 LDG.E.EL.64 R14, desc[UR4][R22.64] ;  /* 0x00000004160e8981 */ /* 0x000ea2000c2e1b00 */
[----:B---3--:R-:W-:Y:S01]  /*0260*/  FADD R6, R6, 9.9999997473787516356e-06 ;  /* 0x3727c5ac06067421 */ /* 0x008fe20000000000 */
[----:B------:R-:W-:-:S03]  /*0270*/  FADD R7, R7, 9.9999997473787516356e-06 ;  /* 0x3727c5ac07077421 */ /* 0x000fc60000000000 */
[----:B----4-:R-:W0:Y:S08]  /*0280*/  MUFU.SQRT R16, R6 ;  /* 0x0000000600107308 */ /* 0x010e300000002000 */
[----:B------:R-:W3:Y:S01]  /*0290*/  MUFU.SQRT R17, R7 ;  /* 0x0000000700117308 */ /* 0x000ee20000002000 */
[C---:B0-----:R-:W-:Y:S02]  /*02a0*/  FSETP.GT.AND P1, PT, R16.reuse, 8.50705917302346158658e+37, PT ;  /* 0x7e8000001000780b */ /* 0x041fe40003f24000 */
[----:B------:R-:W-:-:S02]  /*02b0*/  FSETP.GEU.AND P3, PT, R16, 1.175494350822287508e-38, PT ;  /* 0x008000001000780b */ /* 0x000fc40003f6e000 */
[C---:B---3--:R-:W-:Y:S02]  /*02c0*/  FSETP.GT.AND P2, PT, R17.reuse, 8.50705917302346158658e+37, PT ;  /* 0x7e8000001100780b */ /* 0x048fe40003f44000 */
[----:B------:R-:W-:-:S07]  /*02d0*/  FSETP.GEU.AND P4, PT, R17, 1.175494350822287508e-38, PT ;  /* 0x008000001100780b */ /* 0x000fce0003f8e000 */
[----:B------:R-:W-:-:S04]  /*02e0*/  @P1 FMUL R16, R16, 0.25 ;  /* 0x3e80000010101820 */ /* 0x000fc80000400000 */
[----:B------:R-:W-:Y:S01]  /*02f0*/  @!P3 FMUL R16, R16, 16777216 ;  /* 0x4b8000001010b820 */ /* 0x000fe20000400000 */
[----:B------:R-:W-:-:S04]  /*0300*/  @P2 FMUL R17, R17, 0.25 ;  /* 0x3e80000011112820 */ /* 0x000fc80000400000 */
[----:B------:R-:W-:Y:S01]  /*0310*/  @!P4 FMUL R17, R17, 16777216 ;  /* 0x4b8000001111c820 */ /* 0x000fe20000400000 */
[----:B------:R-:W-:Y:S01]  /*0320*/  IMAD.MOV.U32 R6, RZ, RZ, 0x3e800000 ;  /* 0x3e800000ff067424 */ /* 0x000fe200078e00ff */
[----:B------:R-:W1:Y:S04]  /*0330*/  MUFU.RCP R16, R16 ;  /* 0x0000001000107308 */ /* 0x000e680000001000 */
[----:B------:R-:W-:-:S04]  /*0340*/  FSEL R7, R6, 1, P1 ;  /* 0x3f80000006077808 */ /* 0x000fc80000800000 */
[----:B------:R-:W0:Y:S01]  /*0350*/  MUFU.RCP R17, R17 ;  /* 0x0000001100117308 */ /* 0x000e220000001000 */
[----:B------:R-:W-:Y:S01]  /*0360*/  FSEL R6, R6, 1, P2 ;  /* 0x3f80000006067808 */ /* 0x000fe20001000000 */
[----:B------:R-:W-:-:S04]  /*0370*/  @!P3 FMUL R7, R7, 16777216 ;  /* 0x4b8000000707b820 */ /* 0x000fc80000400000 */
[----:B------:R-:W-:Y:S01]  /*0380*/  @!P4 FMUL R6, R6, 16777216 ;  /* 0x4b8000000606c820 */ /* 0x000fe20000400000 */
[----:B-----5:R-:W-:Y:S01]  /*0390*/  FADD R8, R8, R10 ;  /* 0x0000000a08087221 */ /* 0x020fe20000000000 */
[----:B-1----:R-:W-:Y:S01]  /*03a0*/  FMUL R18, R16, R7 ;  /* 0x0000000710127220 */ /* 0x002fe20000400000 */
[----:B------:R-:W-:Y:S02]  /*03b0*/  FADD R9, R9, R11 ;  /* 0x0000000b09097221 */ /* 0x000fe40000000000 */
[----:B--2---:R-:W-:Y:S01]  /*03c0*/  FADD R11, R8, -R2 ;  /* 0x80000002080b7221 */ /* 0x004fe20000000000 */
[----:B0-----:R-:W-:Y:S02]  /*03d0*/  FMUL R10, R17, R6 ;  /* 0x00000006110a7220 */ /* 0x001fe40000400000 */
[----:B------:R-:W0:Y:S01]  /*03e0*/  LDC.64 R6, c[0x0][0x240] ;  /* 0x00009000ff067b82 */ /* 0x000e220000000a00 */
[----:B------:R-:W-:Y:S01]  /*03f0*/  FADD R3, R9, -R3 ;  /* 0x8000000309037221 */ /* 0x000fe20000000000 */
[----:B------:R-:W-:-:S03]  /*0400*/  FMUL R11, R18, R11 ;  /* 0x0000000b120b7220 */ /* 0x000fc60000400000 */
[----:B------:R-:W-:Y:S01]  /*0410*/  FMUL R10, R10, R3 ;  /* 0x000000030a0a7220 */ /* 0x000fe20000400000 */
[----:B------:R-:W-:-:S03]  /*0420*/  FFMA R11, R11, R12, R14 ;  /* 0x0000000c0b0b7223 */ /* 0x000fc6000000000e */
[----:B------:R-:W-:Y:S02]  /*0430*/  FFMA R10, R10, R13, R15 ;  /* 0x0000000d0a0a7223 */ /* 0x000fe4000000000f */
[----:B------:R-:W-:-:S03]  /*0440*/  FSETP.GEU.AND P2, PT, R11, RZ, PT ;  /* 0x000000ff0b00720b */ /* 0x000fc60003f4e000 */
[C---:B------:R-:W-:Y:S02]  /*0450*/  FSETP.GEU.AND P1, PT, R10.reuse, RZ, PT ;  /* 0x000000ff0a00720b */ /* 0x040fe40003f2e000 */
[----:B------:R-:W-:Y:S02]  /*0460*/  FSEL R12, R11, RZ, P2 ;  /* 0x000000ff0b0c7208 */ /* 0x000fe40001000000 */
[----:B------:R-:W-:Y:S02]  /*0470*/  FSEL R13, R10, RZ, P1 ;  /* 0x000000ff0a0d7208 */ /* 0x000fe40000800000 */
[----:B------:R-:W-:Y:S02]  /*0480*/  FSETP.GTU.AND P3, PT, R12, RZ, PT ;  /* 0x000000ff0c00720b */ /* 0x000fe40003f6c000 */
[----:B------:R-:W-:Y:S01]  /*0490*/  FSETP.GTU.AND P2, PT, R13, RZ, PT ;  /* 0x000000ff0d00720b */ /* 0x000fe20003f4c000 */
[----:B0-----:R-:W-:Y:S01]  /*04a0*/  IMAD.WIDE R6, R0, 0x4, R6 ;  /* 0x0000000400067825 */ /* 0x001fe200078e0206 */
[----:B------:R-:W-:Y:S01]  /*04b0*/  IADD3 R2, P1, R0, UR6, RZ ;  /* 0x0000000600027c10 */ /* 0x000fe2000ff3e0ff */
[----:B------:R0:W-:Y:S01]  /*04c0*/  @!P0 STG.E.64 desc[UR4][R4.64], R8 ;  /* 0x0000000804008986 */ /* 0x0001e2000c101b04 */
[----:B------:R-:W-:-:S02]  /*04d0*/  SEL R10, RZ, 0x1, P3 ;  /* 0x00000001ff0a7807 */ /* 0x000fc40001800000 */
[----:B------:R-:W-:Y:S01]  /*04e0*/  SEL R11, RZ, 0x100, P2 ;  /* 0x00000100ff0b7807 */ /* 0x000fe20001000000 */
[----:B------:R0:W-:Y:S01]  /*04f0*/  @!P0 STG.E.64 desc[UR4][R6.64], R12 ;  /* 0x0000000c06008986 */ /* 0x0001e2000c101b04 */
[----:B------:R-:W-:Y:S02]  /*0500*/  LEA.HI.X.SX32 R3, R0, UR7, 0x1, P1 ;  /* 0x0000000700037c11 */ /* 0x000fe400088f0eff */
[----:B------:R-:W-:Y:S01]  /*0510*/  IADD3 R11, R10, R11, RZ ;  /* 0x0000000b0a0b7210 */ /* 0x000fe20007ffe0ff */
[----:B0-----:R-:W-:Y:S06]  /*0520*/  @P0 EXIT ;  /* 0x000000000000094d */ /* 0x001fec0003800000 */
[----:B------:R-:W-:Y:S01]  /*0530*/  STG.E.U16 desc[UR4][R2.64], R11 ;  /* 0x0000000b02007986 */ /* 0x000fe2000c101504 */
[----:B------:R-:W-:Y:S05]  /*0540*/  EXIT ;  /* 0x000000000000794d */ /* 0x000fea0003800000 */
.L_x_0:
[----:B------:R-:W-:-:S00]  /*0550*/  BRA `(.L_x_0) ;  /* 0xfffffffc00fc7947 */ /* 0x000fc0000383ffff */
[----:B------:R-:W-:-:S00]  /*0560*/  NOP ;  /* 0x0000000000007918 */ /* 0x000fc00000000000 */
        /* <DEDUP_REMOVED lines=9> */
.L_x_1:


//--------------------- .nv.global.init           --------------------------
	.section	.nv.global.init,"aw",@progbits
.nv.global.init:
	.type		_$_str,@object
	.size		_$_str,(_$_str_$_2 - _$_str)
_$_str:
        /*0000*/ 	.byte	0x5f, 0x5f, 0x43, 0x55, 0x44, 0x41, 0x5f, 0x46, 0x54, 0x5a, 0x00
	.type		_$_str_$_2,@object
	.size		_$_str_$_2,(.L_1 - _$_str_$_2)
_$_str_$_2:
        /*000b*/ 	.byte	0x5f, 0x5f, 0x43, 0x55, 0x44, 0x41, 0x5f, 0x50, 0x52, 0x45, 0x43, 0x5f, 0x53, 0x51, 0x52, 0x54
        /*001b*/ 	.byte	0x00
.L_1:


//--------------------- .nv.constant0.triton_poi_fused__native_batch_norm_legit_no_training_convolution_relu_threshold_backward_14 --------------------------
	.section	.nv.constant0.triton_poi_fused__native_batch_norm_legit_no_training_convolution_relu_threshold_backward_14,"a",@progbits
	.sectionflags	@""
	.align	4
.nv.constant0.triton_poi_fused__native_batch_norm_legit_no_training_convolution_relu_threshold_backward_14:
	.zero		596
